	.headerflags	@"EF_CUDA_TEXMODE_UNIFIED EF_CUDA_64BIT_ADDRESS EF_CUDA_ACCELERATORS EF_CUDA_SM90 EF_CUDA_VIRTUAL_SM(EF_CUDA_SM90)"
	.elftype	@"ET_EXEC"


//--------------------- .nv.info                  --------------------------
	.section	.nv.info,"",@"SHT_CUDA_INFO"
	.align	4


	//----- nvinfo : EIATTR_REGCOUNT
	.align		4
        /*0000*/ 	.byte	0x04, 0x2f
        /*0002*/ 	.short	(.L_3 - .L_2)
	.align		4
.L_2:
        /*0004*/ 	.word	index@(triton_poi_fused__native_batch_norm_legit_no_training_relu_22)
        /*0008*/ 	.word	0x00000020


	//----- nvinfo : EIATTR_MIN_STACK_SIZE
	.align		4
.L_3:
        /*000c*/ 	.byte	0x04, 0x12
        /*000e*/ 	.short	(.L_5 - .L_4)
	.align		4
.L_4:
        /*0010*/ 	.word	index@(triton_poi_fused__native_batch_norm_legit_no_training_relu_22)
        /*0014*/ 	.word	0x00000000


	//----- nvinfo : EIATTR_FRAME_SIZE
	.align		4
.L_5:
        /*0018*/ 	.byte	0x04, 0x11
        /*001a*/ 	.short	(.L_7 - .L_6)
	.align		4
.L_6:
        /*001c*/ 	.word	index@(triton_poi_fused__native_batch_norm_legit_no_training_relu_22)
        /*0020*/ 	.word	0x00000000


	//----- nvinfo : EIATTR_MIN_STACK_SIZE
	.align		4
.L_7:
        /*0024*/ 	.byte	0x04, 0x12
        /*0026*/ 	.short	(.L_9 - .L_8)
	.align		4
.L_8:
        /*0028*/ 	.word	index@(triton_poi_fused__native_batch_norm_legit_no_training_relu_22)
        /*002c*/ 	.word	0x00000000
.L_9:


//--------------------- .nv.info.triton_poi_fused__native_batch_norm_legit_no_training_relu_22 --------------------------
	.section	.nv.info.triton_poi_fused__native_batch_norm_legit_no_training_relu_22,"",@"SHT_CUDA_INFO"
	.sectionflags	@""
	.align	4


	//----- nvinfo : EIATTR_CUDA_API_VERSION
	.align		4
        /*0000*/ 	.byte	0x04, 0x37
        /*0002*/ 	.short	(.L_11 - .L_10)
.L_10:
        /*0004*/ 	.word	0x0000007c


	//----- nvinfo : EIATTR_KPARAM_INFO
	.align		4
.L_11:
        /*0008*/ 	.byte	0x04, 0x17
        /*000a*/ 	.short	(.L_13 - .L_12)
.L_12:
        /*000c*/ 	.word	0x00000000
        /*0010*/ 	.short	0x0006
        /*0012*/ 	.short	0x0030
        /*0014*/ 	.byte	0x00, 0xf0, 0x11, 0x00


	//----- nvinfo : EIATTR_KPARAM_INFO
	.align		4
.L_13:
        /*0018*/ 	.byte	0x04, 0x17
        /*001a*/ 	.short	(.L_15 - .L_14)
.L_14:
        /*001c*/ 	.word	0x00000000
        /*0020*/ 	.short	0x0005
        /*0022*/ 	.short	0x0028
        /*0024*/ 	.byte	0x00, 0xf4, 0x21, 0x00


	//----- nvinfo : EIATTR_KPARAM_INFO
	.align		4
.L_15:
        /*0028*/ 	.byte	0x04, 0x17
        /*002a*/ 	.short	(.L_17 - .L_16)
.L_16:
        /*002c*/ 	.word	0x00000000
        /*0030*/ 	.short	0x0004
        /*0032*/ 	.short	0x0020
        /*0034*/ 	.byte	0x00, 0xf4, 0x21, 0x00


	//----- nvinfo : EIATTR_KPARAM_INFO
	.align		4
.L_17:
        /*0038*/ 	.byte	0x04, 0x17
        /*003a*/ 	.short	(.L_19 - .L_18)
.L_18:
        /*003c*/ 	.word	0x00000000
        /*0040*/ 	.short	0x0003
        /*0042*/ 	.short	0x0018
        /*0044*/ 	.byte	0x00, 0xf4, 0x21, 0x00


	//----- nvinfo : EIATTR_KPARAM_INFO
	.align		4
.L_19:
        /*0048*/ 	.byte	0x04, 0x17
        /*004a*/ 	.short	(.L_21 - .L_20)
.L_20:
        /*004c*/ 	.word	0x00000000
        /*0050*/ 	.short	0x0002
        /*0052*/ 	.short	0x0010
        /*0054*/ 	.byte	0x00, 0xf4, 0x21, 0x00


	//----- nvinfo : EIATTR_KPARAM_INFO
	.align		4
.L_21:
        /*0058*/ 	.byte	0x04, 0x17
        /*005a*/ 	.short	(.L_23 - .L_22)
.L_22:
        /*005c*/ 	.word	0x00000000
        /*0060*/ 	.short	0x0001
        /*0062*/ 	.short	0x0008
        /*0064*/ 	.byte	0x00, 0xf4, 0x21, 0x00


	//----- nvinfo : EIATTR_KPARAM_INFO
	.align		4
.L_23:
        /*0068*/ 	.byte	0x04, 0x17
        /*006a*/ 	.short	(.L_25 - .L_24)
.L_24:
        /*006c*/ 	.word	0x00000000
        /*0070*/ 	.short	0x0000
        /*0072*/ 	.short	0x0000
        /*0074*/ 	.byte	0x00, 0xf4, 0x21, 0x00


	//----- nvinfo : EIATTR_SPARSE_MMA_MASK
	.align		4
.L_25:
        /*0078*/ 	.byte	0x03, 0x50
        /*007a*/ 	.short	0x0000


	//----- nvinfo : EIATTR_MAXREG_COUNT
	.align		4
        /*007c*/ 	.byte	0x03, 0x1b
        /*007e*/ 	.short	0x00ff


	//----- nvinfo : EIATTR_EXIT_INSTR_OFFSETS
	.align		4
        /*0080*/ 	.byte	0x04, 0x1c
        /*0082*/ 	.short	(.L_27 - .L_26)


	//   ....[0]....
.L_26:
        /*0084*/ 	.word	0x00000ba0


	//   ....[1]....
        /*0088*/ 	.word	0x00000bc0


	//----- nvinfo : EIATTR_REQNTID
	.align		4
.L_27:
        /*008c*/ 	.byte	0x04, 0x10
        /*008e*/ 	.short	(.L_29 - .L_28)
.L_28:
        /*0090*/ 	.word	0x00000080
        /*0094*/ 	.word	0x00000001
        /*0098*/ 	.word	0x00000001


	//----- nvinfo : EIATTR_CBANK_PARAM_SIZE
	.align		4
.L_29:
        /*009c*/ 	.byte	0x03, 0x19
        /*009e*/ 	.short	0x0034


	//----- nvinfo : EIATTR_PARAM_CBANK
	.align		4
        /*00a0*/ 	.byte	0x04, 0x0a
        /*00a2*/ 	.short	(.L_31 - .L_30)
	.align		4
.L_30:
        /*00a4*/ 	.word	index@(.nv.constant0.triton_poi_fused__native_batch_norm_legit_no_training_relu_22)
        /*00a8*/ 	.short	0x0210
        /*00aa*/ 	.short	0x0034


	//----- nvinfo : EIATTR_SW_WAR
	.align		4
.L_31:
        /*00ac*/ 	.byte	0x04, 0x36
        /*00ae*/ 	.short	(.L_33 - .L_32)
.L_32:
        /*00b0*/ 	.word	0x00000008
.L_33:


//--------------------- .nv.callgraph             --------------------------
	.section	.nv.callgraph,"",@"SHT_CUDA_CALLGRAPH"
	.align	4
	.sectionentsize	8
	.align		4
        /*0000*/ 	.word	0x00000000
	.align		4
        /*0004*/ 	.word	0xffffffff
	.align		4
        /*0008*/ 	.word	0x00000000
	.align		4
        /*000c*/ 	.word	0xfffffffe
	.align		4
        /*0010*/ 	.word	0x00000000
	.align		4
        /*0014*/ 	.word	0xfffffffd
	.align		4
        /*0018*/ 	.word	0x00000000
	.align		4
        /*001c*/ 	.word	0xfffffffc


//--------------------- .nv.constant4             --------------------------
	.section	.nv.constant4,"a",@progbits
	.align	8
	.align		8
.nv.constant4:
        /*0000*/ 	.dword	_$_str
	.align		8
        /*0008*/ 	.dword	_$_str_$_2


//--------------------- .text.triton_poi_fused__native_batch_norm_legit_no_training_relu_22 --------------------------
	.section	.text.triton_poi_fused__native_batch_norm_legit_no_training_relu_22,"ax",@progbits
	.align	128
        .global         triton_poi_fused__native_batch_norm_legit_no_training_relu_22
        .type           triton_poi_fused__native_batch_norm_legit_no_training_relu_22,@function
        .size           triton_poi_fused__native_batch_norm_legit_no_training_relu_22,(.L_x_1 - triton_poi_fused__native_batch_norm_legit_no_training_relu_22)
        .other          triton_poi_fused__native_batch_norm_legit_no_training_relu_22,@"STO_CUDA_ENTRY STV_DEFAULT"
triton_poi_fused__native_batch_norm_legit_no_training_relu_22:
.text.triton_poi_fused__native_batch_norm_legit_no_training_relu_22:
[----:B------:R-:W0:Y:S02]  /*0000*/  LDC R1, c[0x0][0x28] ;  /* 0x00000a00ff017b82 */ /* 0x000e240000000800 */
[----:B------:R-:W1:Y:S01]  /*0010*/  S2R R0, SR_TID.X ;  /* 0x0000000000007919 */ /* 0x000e620000002100 */
[----:B------:R-:W2:Y:S01]  /*0020*/  LDC.64 R28, c[0x0][0x210] ;  /* 0x00008400ff1c7b82 */ /* 0x000ea20000000a00 */
[----:B------:R-:W-:Y:S02]  /*0030*/  CS2R R4, SRZ ;  /* 0x0000000000047805 */ /* 0x000fe4000001ff00 */
[----:B------:R-:W-:Y:S01]  /*0040*/  CS2R R6, SRZ ;  /* 0x0000000000067805 */ /* 0x000fe2000001ff00 */
[----:B------:R-:W3:Y:S01]  /*0050*/  S2R R3, SR_CTAID.X ;  /* 0x0000000000037919 */ /* 0x000ee20000002500 */
[----:B------:R-:W-:Y:S02]  /*0060*/  CS2R R8, SRZ ;  /* 0x0000000000087805 */ /* 0x000fe4000001ff00 */
[----:B------:R-:W-:Y:S01]  /*0070*/  CS2R R10, SRZ ;  /* 0x00000000000a7805 */ /* 0x000fe2000001ff00 */
[----:B------:R-:W-:Y:S01]  /*0080*/  ULDC.64 UR4, c[0x0][0x208] ;  /* 0x0000820000047ab9 */ /* 0x000fe20000000a00 */
[----:B------:R-:W4:Y:S08]  /*0090*/  LDC.64 R20, c[0x0][0x218] ;  /* 0x00008600ff147b82 */ /* 0x000f300000000a00 */
[----:B------:R-:W5:Y:S01]  /*00a0*/  LDC.64 R26, c[0x0][0x220] ;  /* 0x00008800ff1a7b82 */ /* 0x000f620000000a00 */
[----:B-1----:R-:W-:-:S04]  /*00b0*/  SHF.L.U32 R0, R0, 0x2, RZ ;  /* 0x0000000200007819 */ /* 0x002fc800000006ff */
[----:B------:R-:W-:-:S04]  /*00c0*/  LOP3.LUT R0, R0, 0x1fc, RZ, 0xc0, !PT ;  /* 0x000001fc00007812 */ /* 0x000fc800078ec0ff */
[----:B---3--:R-:W-:-:S04]  /*00d0*/  LEA R0, R3, R0, 0xa ;  /* 0x0000000003007211 */ /* 0x008fc800078e50ff */
[C---:B------:R-:W-:Y:S01]  /*00e0*/  ISETP.GE.AND P1, PT, R0.reuse, 0x46500, PT ;  /* 0x000465000000780c */ /* 0x040fe20003f26270 */
[----:B------:R-:W-:-:S04]  /*00f0*/  IMAD.HI R2, R0, 0x66666667, RZ ;  /* 0x6666666700027827 */ /* 0x000fc800078e02ff */
[----:B--2---:R-:W-:Y:S01]  /*0100*/  IMAD.WIDE R28, R0, 0x4, R28 ;  /* 0x00000004001c7825 */ /* 0x004fe200078e021c */
[----:B------:R-:W-:-:S04]  /*0110*/  SHF.R.U32.HI R3, RZ, 0x1f, R2 ;  /* 0x0000001fff037819 */ /* 0x000fc80000011602 */
[----:B------:R-:W-:-:S03]  /*0120*/  LEA.HI.SX32 R3, R2, R3, 0x1b ;  /* 0x0000000302037211 */ /* 0x000fc600078fdaff */
[----:B------:R-:W2:Y:S02]  /*0130*/  @!P1 LDG.E.128 R8, desc[UR4][R28.64] ;  /* 0x000000041c089981 */ /* 0x000ea4000c1e1d00 */
[----:B------:R-:W-:-:S04]  /*0140*/  IMAD R2, R3, -0x50, R0 ;  /* 0xffffffb003027824 */ /* 0x000fc800078e0200 */
[----:B----4-:R-:W-:-:S05]  /*0150*/  IMAD.WIDE R12, R2, 0x4, R20 ;  /* 0x00000004020c7825 */ /* 0x010fca00078e0214 */
[----:B------:R1:W2:Y:S01]  /*0160*/  @!P1 LDG.E.EL.128 R4, desc[UR4][R12.64] ;  /* 0x000000040c049981 */ /* 0x0002a2000c2e1d00 */
[----:B------:R-:W-:-:S05]  /*0170*/  IADD3 R3, R0, 0x200, RZ ;  /* 0x0000020000037810 */ /* 0x000fca0007ffe0ff */
[----:B------:R-:W-:-:S05]  /*0180*/  IMAD.HI R14, R3, 0x66666667, RZ ;  /* 0x66666667030e7827 */ /* 0x000fca00078e02ff */
[----:B------:R-:W-:-:S04]  /*0190*/  SHF.R.U32.HI R15, RZ, 0x1f, R14 ;  /* 0x0000001fff0f7819 */ /* 0x000fc8000001160e */
[----:B------:R-:W-:Y:S02]  /*01a0*/  LEA.HI.SX32 R14, R14, R15, 0x1b ;  /* 0x0000000f0e0e7211 */ /* 0x000fe400078fdaff */
[----:B------:R-:W-:Y:S02]  /*01b0*/  ISETP.GE.AND P0, PT, R3, 0x46500, PT ;  /* 0x000465000300780c */ /* 0x000fe40003f06270 */
[----:B-1----:R-:W-:Y:S01]  /*01c0*/  CS2R R12, SRZ ;  /* 0x00000000000c7805 */ /* 0x002fe2000001ff00 */
[----:B------:R-:W-:Y:S01]  /*01d0*/  IMAD R3, R14, -0x50, R3 ;  /* 0xffffffb00e037824 */ /* 0x000fe200078e0203 */
[----:B------:R-:W-:Y:S02]  /*01e0*/  CS2R R14, SRZ ;  /* 0x00000000000e7805 */ /* 0x000fe4000001ff00 */
[----:B------:R-:W-:Y:S02]  /*01f0*/  CS2R R16, SRZ ;  /* 0x0000000000107805 */ /* 0x000fe4000001ff00 */
[----:B------:R-:W-:Y:S01]  /*0200*/  CS2R R18, SRZ ;  /* 0x0000000000127805 */ /* 0x000fe2000001ff00 */
[----:B------:R-:W-:Y:S01]  /*0210*/  IMAD.WIDE R24, R3, 0x4, R20 ;  /* 0x0000000403187825 */ /* 0x000fe200078e0214 */
[----:B------:R-:W-:-:S02]  /*0220*/  CS2R R20, SRZ ;  /* 0x0000000000147805 */ /* 0x000fc4000001ff00 */
[----:B------:R-:W-:Y:S02]  /*0230*/  CS2R R22, SRZ ;  /* 0x0000000000167805 */ /* 0x000fe4000001ff00 */
[----:B------:R1:W3:Y:S04]  /*0240*/  @!P0 LDG.E.EL.128 R16, desc[UR4][R24.64] ;  /* 0x0000000418108981 */ /* 0x0002e8000c2e1d00 */
[----:B------:R-:W3:Y:S01]  /*0250*/  @!P0 LDG.E.128 R20, desc[UR4][R28.64+0x800] ;  /* 0x000800041c148981 */ /* 0x000ee2000c1e1d00 */
[----:B-1----:R-:W-:Y:S01]  /*0260*/  CS2R R24, SRZ ;  /* 0x0000000000187805 */ /* 0x002fe2000001ff00 */
[----:B--2---:R-:W-:Y:S01]  /*0270*/  FADD R4, -R4, R8 ;  /* 0x0000000804047221 */ /* 0x004fe20000000100 */
[----:B------:R-:W-:Y:S01]  /*0280*/  FADD R5, -R5, R9 ;  /* 0x0000000905057221 */ /* 0x000fe20000000100 */
[----:B-----5:R-:W-:-:S05]  /*0290*/  IMAD.WIDE R8, R2, 0x4, R26 ;  /* 0x0000000402087825 */ /* 0x020fca00078e021a */
[----:B------:R1:W2:Y:S02]  /*02a0*/  @!P1 LDG.E.EL.128 R12, desc[UR4][R8.64] ;  /* 0x00000004080c9981 */ /* 0x0002a4000c2e1d00 */
[----:B-1----:R-:W-:Y:S01]  /*02b0*/  IMAD.WIDE R8, R3, 0x4, R26 ;  /* 0x0000000403087825 */ /* 0x002fe200078e021a */
[----:B------:R-:W-:-:S06]  /*02c0*/  CS2R R26, SRZ ;  /* 0x00000000001a7805 */ /* 0x000fcc000001ff00 */
[----:B------:R-:W4:Y:S01]  /*02d0*/  @!P0 LDG.E.EL.128 R24, desc[UR4][R8.64] ;  /* 0x0000000408188981 */ /* 0x000f22000c2e1d00 */
[----:B------:R-:W-:Y:S01]  /*02e0*/  FADD R6, -R6, R10 ;  /* 0x0000000a06067221 */ /* 0x000fe20000000100 */
[----:B---3--:R-:W-:Y:S01]  /*02f0*/  FADD R17, -R17, R21 ;  /* 0x0000001511117221 */ /* 0x008fe20000000100 */
[----:B------:R-:W-:Y:S01]  /*0300*/  HFMA2.MMA R21, -RZ, RZ, 1.625, 0 ;  /* 0x3e800000ff157435 */ /* 0x000fe200000001ff */
[----:B------:R-:W-:Y:S01]  /*0310*/  FADD R28, -R19, R23 ;  /* 0x00000017131c7221 */ /* 0x000fe20000000100 */
[----:B------:R-:W-:Y:S01]  /*0320*/  FADD R7, -R7, R11 ;  /* 0x0000000b07077221 */ /* 0x000fe20000000100 */
[----:B------:R-:W-:Y:S01]  /*0330*/  FADD R16, -R16, R20 ;  /* 0x0000001410107221 */ /* 0x000fe20000000100 */
[----:B------:R-:W-:Y:S01]  /*0340*/  FADD R18, -R18, R22 ;  /* 0x0000001612127221 */ /* 0x000fe20000000100 */
[----:B--2---:R-:W-:Y:S01]  /*0350*/  FADD R10, R12, 0.0010000000474974513054 ;  /* 0x3a83126f0c0a7421 */ /* 0x004fe20000000000 */
[----:B------:R-:W-:-:S05]  /*0360*/  FADD R12, R13, 0.0010000000474974513054 ;  /* 0x3a83126f0d0c7421 */ /* 0x000fca0000000000 */
[----:B------:R-:W1:Y:S01]  /*0370*/  MUFU.SQRT R10, R10 ;  /* 0x0000000a000a7308 */ /* 0x000e620000002000 */
[----:B------:R-:W-:Y:S01]  /*0380*/  FADD R13, R14, 0.0010000000474974513054 ;  /* 0x3a83126f0e0d7421 */ /* 0x000fe20000000000 */
[----:B------:R-:W-:-:S06]  /*0390*/  FADD R14, R15, 0.0010000000474974513054 ;  /* 0x3a83126f0f0e7421 */ /* 0x000fcc0000000000 */
[----:B------:R-:W2:Y:S08]  /*03a0*/  MUFU.SQRT R12, R12 ;  /* 0x0000000c000c7308 */ /* 0x000eb00000002000 */
[----:B------:R-:W3:Y:S01]  /*03b0*/  MUFU.SQRT R13, R13 ;  /* 0x0000000d000d7308 */ /* 0x000ee20000002000 */
[C---:B-1----:R-:W-:Y:S01]  /*03c0*/  FSETP.GT.AND P4, PT, R10.reuse, 8.50705917302346158658e+37, PT ;  /* 0x7e8000000a00780b */ /* 0x042fe20003f84000 */
[----:B----4-:R-:W-:Y:S01]  /*03d0*/  FADD R25, R25, 0.0010000000474974513054 ;  /* 0x3a83126f19197421 */ /* 0x010fe20000000000 */
[----:B------:R-:W-:-:S05]  /*03e0*/  FSETP.GEU.AND P2, PT, R10, 1.175494350822287508e-38, PT ;  /* 0x008000000a00780b */ /* 0x000fca0003f4e000 */
[----:B------:R-:W1:Y:S01]  /*03f0*/  MUFU.SQRT R14, R14 ;  /* 0x0000000e000e7308 */ /* 0x000e620000002000 */
[----:B--2---:R-:W-:Y:S01]  /*0400*/  FSETP.GT.AND P5, PT, R12, 8.50705917302346158658e+37, PT ;  /* 0x7e8000000c00780b */ /* 0x004fe20003fa4000 */
[----:B------:R-:W-:Y:S01]  /*0410*/  FADD R24, R24, 0.0010000000474974513054 ;  /* 0x3a83126f18187421 */ /* 0x000fe20000000000 */
[----:B------:R-:W-:Y:S01]  /*0420*/  FADD R26, R26, 0.0010000000474974513054 ;  /* 0x3a83126f1a1a7421 */ /* 0x000fe20000000000 */
[----:B------:R-:W-:Y:S02]  /*0430*/  FSEL R19, R21, 1, P4 ;  /* 0x3f80000015137808 */ /* 0x000fe40002000000 */
[----:B---3--:R-:W-:Y:S02]  /*0440*/  FSETP.GT.AND P3, PT, R13, 8.50705917302346158658e+37, PT ;  /* 0x7e8000000d00780b */ /* 0x008fe40003f64000 */
[----:B------:R-:W2:Y:S01]  /*0450*/  MUFU.SQRT R8, R25 ;  /* 0x0000001900087308 */ /* 0x000ea20000002000 */
[----:B------:R-:W-:Y:S01]  /*0460*/  @P4 FMUL R10, R10, 0.25 ;  /* 0x3e8000000a0a4820 */ /* 0x000fe20000400000 */
[----:B------:R-:W-:-:S06]  /*0470*/  FSETP.GEU.AND P4, PT, R12, 1.175494350822287508e-38, PT ;  /* 0x008000000c00780b */ /* 0x000fcc0003f8e000 */
[----:B------:R-:W3:Y:S01]  /*0480*/  MUFU.SQRT R15, R24 ;  /* 0x00000018000f7308 */ /* 0x000ee20000002000 */
[----:B-1----:R-:W-:Y:S01]  /*0490*/  FSETP.GT.AND P6, PT, R14, 8.50705917302346158658e+37, PT ;  /* 0x7e8000000e00780b */ /* 0x002fe20003fc4000 */
[----:B------:R-:W-:Y:S01]  /*04a0*/  @!P2 FMUL R10, R10, 16777216 ;  /* 0x4b8000000a0aa820 */ /* 0x000fe20000400000 */
[----:B------:R-:W-:-:S05]  /*04b0*/  @P5 FMUL R12, R12, 0.25 ;  /* 0x3e8000000c0c5820 */ /* 0x000fca0000400000 */
[----:B------:R-:W1:Y:S01]  /*04c0*/  MUFU.SQRT R11, R26 ;  /* 0x0000001a000b7308 */ /* 0x000e620000002000 */
[----:B------:R-:W-:Y:S01]  /*04d0*/  FSEL R9, R21, 1, P5 ;  /* 0x3f80000015097808 */ /* 0x000fe20002800000 */
[----:B------:R-:W-:Y:S01]  /*04e0*/  FADD R27, R27, 0.0010000000474974513054 ;  /* 0x3a83126f1b1b7421 */ /* 0x000fe20000000000 */
[C---:B------:R-:W-:Y:S01]  /*04f0*/  FSETP.GEU.AND P5, PT, R13.reuse, 1.175494350822287508e-38, PT ;  /* 0x008000000d00780b */ /* 0x040fe20003fae000 */
[----:B------:R-:W-:Y:S01]  /*0500*/  @P3 FMUL R13, R13, 0.25 ;  /* 0x3e8000000d0d3820 */ /* 0x000fe20000400000 */
[----:B------:R-:W-:Y:S02]  /*0510*/  FSEL R20, R21, 1, P3 ;  /* 0x3f80000015147808 */ /* 0x000fe40001800000 */
[----:B------:R-:W-:Y:S01]  /*0520*/  FSETP.GEU.AND P3, PT, R14, 1.175494350822287508e-38, PT ;  /* 0x008000000e00780b */ /* 0x000fe20003f6e000 */
[----:B------:R-:W4:Y:S01]  /*0530*/  MUFU.RCP R10, R10 ;  /* 0x0000000a000a7308 */ /* 0x000f220000001000 */
[----:B------:R-:W-:Y:S01]  /*0540*/  @!P4 FMUL R12, R12, 16777216 ;  /* 0x4b8000000c0cc820 */ /* 0x000fe20000400000 */
[----:B------:R-:W-:Y:S01]  /*0550*/  @!P4 FMUL R9, R9, 16777216 ;  /* 0x4b8000000909c820 */ /* 0x000fe20000400000 */
[----:B--2---:R-:W-:Y:S01]  /*0560*/  FSETP.GT.AND P4, PT, R8, 8.50705917302346158658e+37, PT ;  /* 0x7e8000000800780b */ /* 0x004fe20003f84000 */
[----:B------:R-:W-:Y:S01]  /*0570*/  @!P2 FMUL R19, R19, 16777216 ;  /* 0x4b8000001313a820 */ /* 0x000fe20000400000 */
[----:B---3--:R-:W-:-:S03]  /*0580*/  FSETP.GT.AND P2, PT, R15, 8.50705917302346158658e+37, PT ;  /* 0x7e8000000f00780b */ /* 0x008fc60003f44000 */
[----:B------:R4:W2:Y:S01]  /*0590*/  MUFU.SQRT R22, R27 ;  /* 0x0000001b00167308 */ /* 0x0008a20000002000 */
[----:B------:R-:W-:Y:S01]  /*05a0*/  @P6 FMUL R14, R14, 0.25 ;  /* 0x3e8000000e0e6820 */ /* 0x000fe20000400000 */
[----:B------:R-:W-:Y:S02]  /*05b0*/  FSEL R23, R21, 1, P6 ;  /* 0x3f80000015177808 */ /* 0x000fe40003000000 */
[----:B-1----:R-:W-:Y:S01]  /*05c0*/  FSETP.GT.AND P6, PT, R11, 8.50705917302346158658e+37, PT ;  /* 0x7e8000000b00780b */ /* 0x002fe20003fc4000 */
[----:B------:R-:W-:Y:S02]  /*05d0*/  @!P3 FMUL R14, R14, 16777216 ;  /* 0x4b8000000e0eb820 */ /* 0x000fe40000400000 */
[----:B------:R-:W-:Y:S01]  /*05e0*/  @!P3 FMUL R23, R23, 16777216 ;  /* 0x4b8000001717b820 */ /* 0x000fe20000400000 */
[----:B------:R-:W-:Y:S01]  /*05f0*/  FSETP.GEU.AND P3, PT, R8, 1.175494350822287508e-38, PT ;  /* 0x008000000800780b */ /* 0x000fe20003f6e000 */
[----:B------:R-:W-:Y:S01]  /*0600*/  @!P5 FMUL R13, R13, 16777216 ;  /* 0x4b8000000d0dd820 */ /* 0x000fe20000400000 */
[----:B------:R-:W-:Y:S01]  /*0610*/  @!P5 FMUL R20, R20, 16777216 ;  /* 0x4b8000001414d820 */ /* 0x000fe20000400000 */
[----:B------:R-:W-:Y:S01]  /*0620*/  @P4 FMUL R8, R8, 0.25 ;  /* 0x3e80000008084820 */ /* 0x000fe20000400000 */
[----:B------:R-:W-:Y:S01]  /*0630*/  FSEL R26, R21, 1, P4 ;  /* 0x3f800000151a7808 */ /* 0x000fe20002000000 */
[----:B----4-:R-:W-:Y:S01]  /*0640*/  FMUL R27, R10, R19 ;  /* 0x000000130a1b7220 */ /* 0x010fe20000400000 */
[C---:B------:R-:W-:Y:S01]  /*0650*/  FSETP.GEU.AND P5, PT, R15.reuse, 1.175494350822287508e-38, PT ;  /* 0x008000000f00780b */ /* 0x040fe20003fae000 */
[----:B------:R-:W-:Y:S01]  /*0660*/  @P2 FMUL R15, R15, 0.25 ;  /* 0x3e8000000f0f2820 */ /* 0x000fe20000400000 */
[----:B--2---:R-:W-:Y:S01]  /*0670*/  FSETP.GT.AND P4, PT, R22, 8.50705917302346158658e+37, PT ;  /* 0x7e8000001600780b */ /* 0x004fe20003f84000 */
[----:B------:R-:W1:Y:S01]  /*0680*/  MUFU.RCP R14, R14 ;  /* 0x0000000e000e7308 */ /* 0x000e620000001000 */
[----:B------:R-:W-:-:S02]  /*0690*/  FSEL R19, R21, 1, P2 ;  /* 0x3f80000015137808 */ /* 0x000fc40001000000 */
[C---:B------:R-:W-:Y:S01]  /*06a0*/  FSETP.GEU.AND P2, PT, R11.reuse, 1.175494350822287508e-38, PT ;  /* 0x008000000b00780b */ /* 0x040fe20003f4e000 */
[----:B------:R-:W-:Y:S01]  /*06b0*/  @P6 FMUL R11, R11, 0.25 ;  /* 0x3e8000000b0b6820 */ /* 0x000fe20000400000 */
[----:B------:R-:W-:Y:S02]  /*06c0*/  FSEL R25, R21, 1, P6 ;  /* 0x3f80000015197808 */ /* 0x000fe40003000000 */
[C---:B------:R-:W-:Y:S01]  /*06d0*/  FSETP.GEU.AND P6, PT, R22.reuse, 1.175494350822287508e-38, PT ;  /* 0x008000001600780b */ /* 0x040fe20003fce000 */
[----:B------:R-:W2:Y:S04]  /*06e0*/  MUFU.RCP R13, R13 ;  /* 0x0000000d000d7308 */ /* 0x000ea80000001000 */
[----:B------:R-:W-:-:S04]  /*06f0*/  @P4 FMUL R22, R22, 0.25 ;  /* 0x3e80000016164820 */ /* 0x000fc80000400000 */
[----:B------:R-:W3:Y:S01]  /*0700*/  MUFU.RCP R24, R12 ;  /* 0x0000000c00187308 */ /* 0x000ee20000001000 */
[----:B-1----:R-:W-:-:S03]  /*0710*/  FMUL R23, R14, R23 ;  /* 0x000000170e177220 */ /* 0x002fc60000400000 */
[----:B------:R-:W-:Y:S01]  /*0720*/  @!P6 FMUL R22, R22, 16777216 ;  /* 0x4b8000001616e820 */ /* 0x000fe20000400000 */
[----:B------:R-:W-:Y:S01]  /*0730*/  @!P3 FMUL R8, R8, 16777216 ;  /* 0x4b8000000808b820 */ /* 0x000fe20000400000 */
[----:B--2---:R-:W-:Y:S02]  /*0740*/  FMUL R13, R13, R20 ;  /* 0x000000140d0d7220 */ /* 0x004fe40000400000 */
[----:B------:R1:W-:Y:S01]  /*0750*/  MUFU.RCP R12, R22 ;  /* 0x00000016000c7308 */ /* 0x0003e20000001000 */
[----:B------:R-:W-:Y:S01]  /*0760*/  FMUL R20, R23, R7 ;  /* 0x0000000717147220 */ /* 0x000fe20000400000 */
[----:B------:R-:W-:Y:S01]  /*0770*/  @!P2 FMUL R11, R11, 16777216 ;  /* 0x4b8000000b0ba820 */ /* 0x000fe20000400000 */
[----:B------:R-:W-:Y:S01]  /*0780*/  @!P5 FMUL R15, R15, 16777216 ;  /* 0x4b8000000f0fd820 */ /* 0x000fe20000400000 */
[----:B-1----:R-:W1:Y:S04]  /*0790*/  LDC.64 R22, c[0x0][0x228] ;  /* 0x00008a00ff167b82 */ /* 0x002e680000000a00 */
[----:B------:R2:W-:Y:S01]  /*07a0*/  MUFU.RCP R29, R8 ;  /* 0x00000008001d7308 */ /* 0x0005e20000001000 */
[----:B---3--:R-:W-:Y:S01]  /*07b0*/  FMUL R24, R24, R9 ;  /* 0x0000000918187220 */ /* 0x008fe20000400000 */
[----:B------:R-:W-:-:S02]  /*07c0*/  FMUL R13, R13, R6 ;  /* 0x000000060d0d7220 */ /* 0x000fc40000400000 */
[----:B--2---:R-:W2:Y:S04]  /*07d0*/  LDC.64 R8, c[0x0][0x230] ;  /* 0x00008c00ff087b82 */ /* 0x004ea80000000a00 */
[----:B------:R-:W3:Y:S08]  /*07e0*/  MUFU.RCP R6, R11 ;  /* 0x0000000b00067308 */ /* 0x000ef00000001000 */
[----:B------:R-:W4:Y:S01]  /*07f0*/  MUFU.RCP R10, R15 ;  /* 0x0000000f000a7308 */ /* 0x000f220000001000 */
[----:B------:R-:W-:Y:S01]  /*0800*/  @!P2 FMUL R25, R25, 16777216 ;  /* 0x4b8000001919a820 */ /* 0x000fe20000400000 */
[----:B------:R-:W-:Y:S01]  /*0810*/  @!P5 FMUL R19, R19, 16777216 ;  /* 0x4b8000001313d820 */ /* 0x000fe20000400000 */
[----:B------:R-:W-:Y:S01]  /*0820*/  FMUL R24, R24, R5 ;  /* 0x0000000518187220 */ /* 0x000fe20000400000 */
[----:B------:R-:W-:Y:S01]  /*0830*/  FMUL R27, R27, R4 ;  /* 0x000000041b1b7220 */ /* 0x000fe20000400000 */
[----:B------:R-:W-:Y:S01]  /*0840*/  CS2R R4, SRZ ;  /* 0x0000000000047805 */ /* 0x000fe2000001ff00 */
[----:B---3--:R-:W-:Y:S01]  /*0850*/  FMUL R25, R6, R25 ;  /* 0x0000001906197220 */ /* 0x008fe20000400000 */
[----:B------:R-:W-:Y:S01]  /*0860*/  CS2R R6, SRZ ;  /* 0x0000000000067805 */ /* 0x000fe2000001ff00 */
[----:B----4-:R-:W-:Y:S01]  /*0870*/  FMUL R19, R10, R19 ;  /* 0x000000130a137220 */ /* 0x010fe20000400000 */
[----:B-1----:R-:W-:-:S04]  /*0880*/  IMAD.WIDE R10, R2, 0x4, R22 ;  /* 0x00000004020a7825 */ /* 0x002fc800078e0216 */
[----:B------:R-:W-:Y:S01]  /*0890*/  IMAD.WIDE R22, R3, 0x4, R22 ;  /* 0x0000000403167825 */ /* 0x000fe200078e0216 */
[----:B------:R1:W3:Y:S03]  /*08a0*/  @!P1 LDG.E.EL.128 R4, desc[UR4][R10.64] ;  /* 0x000000040a049981 */ /* 0x0002e6000c2e1d00 */
[----:B--2---:R-:W-:-:S04]  /*08b0*/  IMAD.WIDE R14, R2, 0x4, R8 ;  /* 0x00000004020e7825 */ /* 0x004fc800078e0208 */
[----:B------:R-:W-:Y:S01]  /*08c0*/  IMAD.WIDE R2, R3, 0x4, R8 ;  /* 0x0000000403027825 */ /* 0x000fe200078e0208 */
[----:B------:R-:W-:Y:S02]  /*08d0*/  CS2R R8, SRZ ;  /* 0x0000000000087805 */ /* 0x000fe4000001ff00 */
[----:B-1----:R-:W-:-:S06]  /*08e0*/  CS2R R10, SRZ ;  /* 0x00000000000a7805 */ /* 0x002fcc000001ff00 */
[----:B------:R1:W3:Y:S01]  /*08f0*/  @!P1 LDG.E.EL.128 R8, desc[UR4][R14.64] ;  /* 0x000000040e089981 */ /* 0x0002e2000c2e1d00 */
[----:B------:R-:W-:-:S05]  /*0900*/  FSEL R21, R21, 1, P4 ;  /* 0x3f80000015157808 */ /* 0x000fca0002000000 */
[----:B------:R-:W-:-:S04]  /*0910*/  @!P6 FMUL R21, R21, 16777216 ;  /* 0x4b8000001515e820 */ /* 0x000fc80000400000 */
[----:B------:R-:W-:Y:S01]  /*0920*/  FMUL R21, R12, R21 ;  /* 0x000000150c157220 */ /* 0x000fe20000400000 */
[----:B-1----:R-:W-:-:S03]  /*0930*/  CS2R R14, SRZ ;  /* 0x00000000000e7805 */ /* 0x002fc6000001ff00 */
[----:B------:R-:W-:Y:S01]  /*0940*/  FMUL R28, R21, R28 ;  /* 0x0000001c151c7220 */ /* 0x000fe20000400000 */
[----:B---3--:R-:W-:Y:S01]  /*0950*/  FFMA R6, R13, R6, R10 ;  /* 0x000000060d067223 */ /* 0x008fe2000000000a */
[----:B------:R-:W-:Y:S01]  /*0960*/  CS2R R12, SRZ ;  /* 0x00000000000c7805 */ /* 0x000fe2000001ff00 */
[----:B------:R-:W-:Y:S01]  /*0970*/  FFMA R7, R20, R7, R11 ;  /* 0x0000000714077223 */ /* 0x000fe2000000000b */
[----:B------:R-:W-:Y:S01]  /*0980*/  CS2R R20, SRZ ;  /* 0x0000000000147805 */ /* 0x000fe2000001ff00 */
[----:B------:R-:W1:Y:S03]  /*0990*/  LDC.64 R10, c[0x0][0x238] ;  /* 0x00008e00ff0a7b82 */ /* 0x000e660000000a00 */
[----:B------:R2:W3:Y:S02]  /*09a0*/  @!P0 LDG.E.EL.128 R12, desc[UR4][R22.64] ;  /* 0x00000004160c8981 */ /* 0x0004e4000c2e1d00 */
[----:B--2---:R-:W-:-:S06]  /*09b0*/  CS2R R22, SRZ ;  /* 0x0000000000167805 */ /* 0x004fcc000001ff00 */
[----:B------:R-:W3:Y:S01]  /*09c0*/  @!P0 LDG.E.EL.128 R20, desc[UR4][R2.64] ;  /* 0x0000000402148981 */ /* 0x000ee2000c2e1d00 */
[----:B------:R-:W-:Y:S01]  /*09d0*/  @!P3 FMUL R26, R26, 16777216 ;  /* 0x4b8000001a1ab820 */ /* 0x000fe20000400000 */
[----:B------:R-:W-:Y:S01]  /*09e0*/  FFMA R5, R24, R5, R9 ;  /* 0x0000000518057223 */ /* 0x000fe20000000009 */
[----:B------:R-:W-:Y:S02]  /*09f0*/  FFMA R4, R27, R4, R8 ;  /* 0x000000041b047223 */ /* 0x000fe40000000008 */
[----:B------:R-:W-:Y:S01]  /*0a00*/  FMUL R26, R29, R26 ;  /* 0x0000001a1d1a7220 */ /* 0x000fe20000400000 */
[----:B------:R-:W-:Y:S01]  /*0a10*/  FSETP.GEU.AND P2, PT, R7, RZ, PT ;  /* 0x000000ff0700720b */ /* 0x000fe20003f4e000 */
[----:B------:R-:W-:Y:S01]  /*0a20*/  FMUL R25, R25, R18 ;  /* 0x0000001219197220 */ /* 0x000fe20000400000 */
[----:B------:R-:W-:Y:S01]  /*0a30*/  FSETP.GEU.AND P3, PT, R6, RZ, PT ;  /* 0x000000ff0600720b */ /* 0x000fe20003f6e000 */
[----:B------:R-:W-:Y:S01]  /*0a40*/  FMUL R26, R26, R17 ;  /* 0x000000111a1a7220 */ /* 0x000fe20000400000 */
[----:B------:R-:W-:Y:S01]  /*0a50*/  FSETP.GEU.AND P4, PT, R5, RZ, PT ;  /* 0x000000ff0500720b */ /* 0x000fe20003f8e000 */
[----:B------:R-:W-:Y:S01]  /*0a60*/  FMUL R19, R19, R16 ;  /* 0x0000001013137220 */ /* 0x000fe20000400000 */
[----:B------:R-:W-:Y:S01]  /*0a70*/  FSETP.GEU.AND P5, PT, R4, RZ, PT ;  /* 0x000000ff0400720b */ /* 0x000fe20003fae000 */
[----:B-1----:R-:W-:Y:S01]  /*0a80*/  IMAD.WIDE R10, R0, 0x4, R10 ;  /* 0x00000004000a7825 */ /* 0x002fe200078e020a */
[----:B------:R-:W-:-:S02]  /*0a90*/  SEL R7, R7, RZ, P2 ;  /* 0x000000ff07077207 */ /* 0x000fc40001000000 */
[----:B------:R-:W-:Y:S02]  /*0aa0*/  SEL R6, R6, RZ, P3 ;  /* 0x000000ff06067207 */ /* 0x000fe40001800000 */
[----:B------:R-:W-:Y:S02]  /*0ab0*/  SEL R5, R5, RZ, P4 ;  /* 0x000000ff05057207 */ /* 0x000fe40002000000 */
[----:B------:R-:W-:-:S05]  /*0ac0*/  SEL R4, R4, RZ, P5 ;  /* 0x000000ff04047207 */ /* 0x000fca0002800000 */
[----:B------:R1:W-:Y:S01]  /*0ad0*/  @!P1 STG.E.128 desc[UR4][R10.64], R4 ;  /* 0x000000040a009986 */ /* 0x0003e2000c101d04 */
[----:B---3--:R-:W-:Y:S01]  /*0ae0*/  FFMA R15, R28, R15, R23 ;  /* 0x0000000f1c0f7223 */ /* 0x008fe20000000017 */
[----:B------:R-:W-:Y:S01]  /*0af0*/  FFMA R14, R25, R14, R22 ;  /* 0x0000000e190e7223 */ /* 0x000fe20000000016 */
[----:B------:R-:W-:Y:S01]  /*0b00*/  FFMA R13, R26, R13, R21 ;  /* 0x0000000d1a0d7223 */ /* 0x000fe20000000015 */
[----:B------:R-:W-:Y:S02]  /*0b10*/  FFMA R12, R19, R12, R20 ;  /* 0x0000000c130c7223 */ /* 0x000fe40000000014 */
[----:B------:R-:W-:Y:S02]  /*0b20*/  FSETP.GEU.AND P1, PT, R15, RZ, PT ;  /* 0x000000ff0f00720b */ /* 0x000fe40003f2e000 */
[----:B------:R-:W-:Y:S02]  /*0b30*/  FSETP.GEU.AND P2, PT, R14, RZ, PT ;  /* 0x000000ff0e00720b */ /* 0x000fe40003f4e000 */
[----:B------:R-:W-:-:S02]  /*0b40*/  FSETP.GEU.AND P3, PT, R13, RZ, PT ;  /* 0x000000ff0d00720b */ /* 0x000fc40003f6e000 */
[----:B------:R-:W-:Y:S02]  /*0b50*/  FSETP.GEU.AND P4, PT, R12, RZ, PT ;  /* 0x000000ff0c00720b */ /* 0x000fe40003f8e000 */
[----:B------:R-:W-:Y:S02]  /*0b60*/  SEL R15, R15, RZ, P1 ;  /* 0x000000ff0f0f7207 */ /* 0x000fe40000800000 */
[----:B------:R-:W-:Y:S02]  /*0b70*/  SEL R14, R14, RZ, P2 ;  /* 0x000000ff0e0e7207 */ /* 0x000fe40001000000 */
[----:B------:R-:W-:Y:S02]  /*0b80*/  SEL R13, R13, RZ, P3 ;  /* 0x000000ff0d0d7207 */ /* 0x000fe40001800000 */
[----:B------:R-:W-:Y:S01]  /*0b90*/  SEL R12, R12, RZ, P4 ;  /* 0x000000ff0c0c7207 */ /* 0x000fe20002000000 */
[----:B-1----:R-:W-:Y:S06]  /*0ba0*/  @P0 EXIT ;  /* 0x000000000000094d */ /* 0x002fec0003800000 */
[----:B------:R-:W-:Y:S01]  /*0bb0*/  STG.E.128 desc[UR4][R10.64+0x800], R12 ;  /* 0x0008000c0a007986 */ /* 0x000fe2000c101d04 */
[----:B------:R-:W-:Y:S05]  /*0bc0*/  EXIT ;  /* 0x000000000000794d */ /* 0x000fea0003800000 */
.L_x_0:
[----:B------:R-:W-:-:S00]  /*0bd0*/  BRA `(.L_x_0) ;  /* 0xfffffffc00fc7947 */ /* 0x000fc0000383ffff */
[----:B------:R-:W-:-:S00]  /*0be0*/  NOP ;  /* 0x0000000000007918 */ /* 0x000fc00000000000 */
        /* <DEDUP_REMOVED lines=9> */
.L_x_1:


//--------------------- .nv.global.init           --------------------------
	.section	.nv.global.init,"aw",@progbits
.nv.global.init:
	.type		_$_str,@object
	.size		_$_str,(_$_str_$_2 - _$_str)
_$_str:
        /*0000*/ 	.byte	0x5f, 0x5f, 0x43, 0x55, 0x44, 0x41, 0x5f, 0x46, 0x54, 0x5a, 0x00
	.type		_$_str_$_2,@object
	.size		_$_str_$_2,(.L_1 - _$_str_$_2)
_$_str_$_2:
        /*000b*/ 	.byte	0x5f, 0x5f, 0x43, 0x55, 0x44, 0x41, 0x5f, 0x50, 0x52, 0x45, 0x43, 0x5f, 0x53, 0x51, 0x52, 0x54
        /*001b*/ 	.byte	0x00
.L_1:


//--------------------- .nv.constant0.triton_poi_fused__native_batch_norm_legit_no_training_relu_22 --------------------------
	.section	.nv.constant0.triton_poi_fused__native_batch_norm_legit_no_training_relu_22,"a",@progbits
	.sectionflags	@""
	.align	4
.nv.constant0.triton_poi_fused__native_batch_norm_legit_no_training_relu_22:
	.zero		580
